//
// Generated by NVIDIA NVVM Compiler
//
// Compiler Build ID: CL-36424714
// Cuda compilation tools, release 13.0, V13.0.88
// Based on NVVM 20.0.0
//

.version 9.0
.target sm_100
.address_size 64

	// .globl	_Z7cmp_winPA20000_iPA20016_Ki
// _ZZ7cmp_winPA20000_iPA20016_KiE4smem has been demoted

.visible .entry _Z7cmp_winPA20000_iPA20016_Ki(
	.param .u64 .ptr .align 1 _Z7cmp_winPA20000_iPA20016_Ki_param_0,
	.param .u64 .ptr .align 1 _Z7cmp_winPA20000_iPA20016_Ki_param_1
)
{
	.reg .pred 	%p<24>;
	.reg .b32 	%r<62>;
	.reg .b64 	%rd<13>;
	// demoted variable
	.shared .align 4 .b8 _ZZ7cmp_winPA20000_iPA20016_KiE4smem[8836];
	ld.param.u64 	%rd3, [_Z7cmp_winPA20000_iPA20016_Ki_param_0];
	ld.param.u64 	%rd4, [_Z7cmp_winPA20000_iPA20016_Ki_param_1];
	cvta.to.global.u64 	%rd5, %rd4;
	mov.u32 	%r12, %ctaid.x;
	mov.u32 	%r13, %ntid.x;
	mov.u32 	%r1, %tid.x;
	mad.lo.s32 	%r2, %r12, %r13, %r1;
	mov.u32 	%r14, %ctaid.y;
	mov.u32 	%r15, %ntid.y;
	mov.u32 	%r3, %tid.y;
	mad.lo.s32 	%r16, %r14, %r15, %r3;
	setp.gt.s32 	%p2, %r2, 20015;
	setp.gt.u32 	%p3, %r16, 14015;
	mul.wide.u32 	%rd6, %r16, 80064;
	add.s64 	%rd7, %rd5, %rd6;
	mul.wide.s32 	%rd8, %r2, 4;
	add.s64 	%rd1, %rd7, %rd8;
	mov.u32 	%r17, _ZZ7cmp_winPA20000_iPA20016_KiE4smem;
	mad.lo.s32 	%r18, %r3, 188, %r17;
	shl.b32 	%r19, %r1, 2;
	add.s32 	%r5, %r18, %r19;
	or.pred  	%p4, %p2, %p3;
	@%p4 bra 	$L__BB0_2;
	ld.global.u32 	%r20, [%rd1];
	st.shared.u32 	[%r5], %r20;
$L__BB0_2:
	setp.gt.s32 	%p5, %r2, 20015;
	setp.gt.u32 	%p6, %r16, 13999;
	or.pred  	%p7, %p5, %p6;
	setp.lt.u32 	%p8, %r3, 17;
	or.pred  	%p9, %p8, %p7;
	@%p9 bra 	$L__BB0_4;
	ld.global.u32 	%r21, [%rd1+1200960];
	st.shared.u32 	[%r5+2820], %r21;
$L__BB0_4:
	setp.gt.u32 	%p10, %r16, 14015;
	setp.gt.s32 	%p11, %r2, 19999;
	or.pred  	%p12, %p11, %p10;
	setp.lt.u32 	%p13, %r1, 17;
	or.pred  	%p14, %p13, %p12;
	@%p14 bra 	$L__BB0_6;
	ld.global.u32 	%r22, [%rd1+60];
	st.shared.u32 	[%r5+60], %r22;
$L__BB0_6:
	setp.lt.u32 	%p15, %r1, 17;
	setp.lt.s32 	%p16, %r2, 20000;
	setp.lt.u32 	%p17, %r3, 17;
	setp.lt.u32 	%p18, %r16, 14000;
	and.pred  	%p1, %p16, %p18;
	not.pred 	%p19, %p1;
	or.pred  	%p20, %p15, %p19;
	or.pred  	%p21, %p17, %p20;
	@%p21 bra 	$L__BB0_8;
	ld.global.u32 	%r23, [%rd1+1201020];
	st.shared.u32 	[%r5+2880], %r23;
$L__BB0_8:
	bar.sync 	0;
	@%p19 bra 	$L__BB0_12;
	cvta.to.global.u64 	%rd9, %rd3;
	mul.wide.u32 	%rd10, %r16, 80000;
	add.s64 	%rd11, %rd9, %rd10;
	add.s64 	%rd2, %rd11, %rd8;
	ld.global.u32 	%r61, [%rd2];
	mad.lo.s32 	%r26, %r3, 188, %r19;
	add.s32 	%r7, %r17, %r26;
	mov.b32 	%r60, 32;
$L__BB0_10:
	add.s32 	%r28, %r7, %r60;
	ld.shared.u32 	%r29, [%r28+-32];
	min.s32 	%r30, %r29, %r61;
	ld.shared.u32 	%r31, [%r28+-28];
	min.s32 	%r32, %r31, %r30;
	ld.shared.u32 	%r33, [%r28+-24];
	min.s32 	%r34, %r33, %r32;
	ld.shared.u32 	%r35, [%r28+-20];
	min.s32 	%r36, %r35, %r34;
	ld.shared.u32 	%r37, [%r28+-16];
	min.s32 	%r38, %r37, %r36;
	ld.shared.u32 	%r39, [%r28+-12];
	min.s32 	%r40, %r39, %r38;
	ld.shared.u32 	%r41, [%r28+-8];
	min.s32 	%r42, %r41, %r40;
	ld.shared.u32 	%r43, [%r28+-4];
	min.s32 	%r44, %r43, %r42;
	ld.shared.u32 	%r45, [%r28];
	min.s32 	%r46, %r45, %r44;
	ld.shared.u32 	%r47, [%r28+4];
	min.s32 	%r48, %r47, %r46;
	ld.shared.u32 	%r49, [%r28+8];
	min.s32 	%r50, %r49, %r48;
	ld.shared.u32 	%r51, [%r28+12];
	min.s32 	%r52, %r51, %r50;
	ld.shared.u32 	%r53, [%r28+16];
	min.s32 	%r54, %r53, %r52;
	ld.shared.u32 	%r55, [%r28+20];
	min.s32 	%r56, %r55, %r54;
	ld.shared.u32 	%r57, [%r28+24];
	min.s32 	%r58, %r57, %r56;
	ld.shared.u32 	%r59, [%r28+28];
	min.s32 	%r61, %r59, %r58;
	add.s32 	%r60, %r60, 188;
	setp.ne.s32 	%p23, %r60, 3040;
	@%p23 bra 	$L__BB0_10;
	st.global.u32 	[%rd2], %r61;
$L__BB0_12:
	ret;

}


// ===== COMPILED SASS (sm_100) =====

	.target	sm_100

	.elftype	@"ET_EXEC"


//--------------------- .note.nv.tkinfo           --------------------------
	.section	.note.nv.tkinfo,"",@"SHT_NOTE"
	.sectionflags	@"SHF_NOTE_NV_TKINFO"
	.tkinfo
        /*0018*/ 	.word	0x00000002
        /*0030*/ 	.string	""
        /*0030*/ 	.string	"ptxas"
        /*0030*/ 	.string	"Cuda compilation tools, release 13.0, V13.0.88"
        /*0030*/ 	.string	"Build cuda_13.0.r13.0/compiler.36424714_0"
        /*0030*/ 	.string	"-arch sm_100 -m 64 "



//--------------------- .note.nv.cuinfo           --------------------------
	.section	.note.nv.cuinfo,"",@"SHT_NOTE"
	.sectionflags	@"SHF_NOTE_NV_CUINFO"
        /*0018*/ 	.short	0x0002
        /*001a*/ 	.short	0x0064
        /*001c*/ 	.short	0x0082
	.zero		2


//--------------------- .nv.info                  --------------------------
	.section	.nv.info,"",@"SHT_CUDA_INFO"
	.align	4


	//----- nvinfo : EIATTR_REGCOUNT
	.align		4
        /*0000*/ 	.byte	0x04, 0x2f
        /*0002*/ 	.short	(.L_1 - .L_0)
	.align		4
.L_0:
        /*0004*/ 	.word	index@(_Z7cmp_winPA20000_iPA20016_Ki)
        /*0008*/ 	.word	0x0000001b


	//----- nvinfo : EIATTR_FRAME_SIZE
	.align		4
.L_1:
        /*000c*/ 	.byte	0x04, 0x11
        /*000e*/ 	.short	(.L_3 - .L_2)
	.align		4
.L_2:
        /*0010*/ 	.word	index@(_Z7cmp_winPA20000_iPA20016_Ki)
        /*0014*/ 	.word	0x00000000


	//----- nvinfo : EIATTR_MIN_STACK_SIZE
	.align		4
.L_3:
        /*0018*/ 	.byte	0x04, 0x12
        /*001a*/ 	.short	(.L_5 - .L_4)
	.align		4
.L_4:
        /*001c*/ 	.word	index@(_Z7cmp_winPA20000_iPA20016_Ki)
        /*0020*/ 	.word	0x00000000
.L_5:


//--------------------- .nv.compat                --------------------------
	.section	.nv.compat,"",@"SHT_CUDA_COMPAT_INFO"
	.align	4
        /*0000*/ 	.byte	0x02, 0x09, 0x00, 0x00, 0x02, 0x02, 0x01, 0x00, 0x02, 0x05, 0x05, 0x00, 0x03, 0x07, 0x01, 0x01
        /*0010*/ 	.byte	0x02, 0x03, 0x00, 0x00, 0x02, 0x06, 0x01, 0x00, 0x04, 0x0b, 0x08, 0x00, 0x09, 0x00, 0x00, 0x00
        /*0020*/ 	.byte	0x00, 0x00, 0x00, 0x00


//--------------------- .nv.info._Z7cmp_winPA20000_iPA20016_Ki --------------------------
	.section	.nv.info._Z7cmp_winPA20000_iPA20016_Ki,"",@"SHT_CUDA_INFO"
	.sectionflags	@""
	.align	4


	//----- nvinfo : EIATTR_CUDA_API_VERSION
	.align		4
        /*0000*/ 	.byte	0x04, 0x37
        /*0002*/ 	.short	(.L_7 - .L_6)
.L_6:
        /*0004*/ 	.word	0x00000082


	//----- nvinfo : EIATTR_KPARAM_INFO
	.align		4
.L_7:
        /*0008*/ 	.byte	0x04, 0x17
        /*000a*/ 	.short	(.L_9 - .L_8)
.L_8:
        /*000c*/ 	.word	0x00000000
        /*0010*/ 	.short	0x0001
        /*0012*/ 	.short	0x0008
        /*0014*/ 	.byte	0x00, 0xf5, 0x21, 0x00


	//----- nvinfo : EIATTR_KPARAM_INFO
	.align		4
.L_9:
        /*0018*/ 	.byte	0x04, 0x17
        /*001a*/ 	.short	(.L_11 - .L_10)
.L_10:
        /*001c*/ 	.word	0x00000000
        /*0020*/ 	.short	0x0000
        /*0022*/ 	.short	0x0000
        /*0024*/ 	.byte	0x00, 0xf5, 0x21, 0x00


	//----- nvinfo : EIATTR_SPARSE_MMA_MASK
	.align		4
.L_11:
        /*0028*/ 	.byte	0x03, 0x50
        /*002a*/ 	.short	0x0000


	//----- nvinfo : EIATTR_MAXREG_COUNT
	.align		4
        /*002c*/ 	.byte	0x03, 0x1b
        /*002e*/ 	.short	0x00ff


	//----- nvinfo : EIATTR_NUM_BARRIERS
	.align		4
        /*0030*/ 	.byte	0x02, 0x4c
        /*0032*/ 	.byte	0x01
	.zero		1


	//----- nvinfo : EIATTR_MERCURY_ISA_VERSION
	.align		4
        /*0034*/ 	.byte	0x03, 0x5f
        /*0036*/ 	.short	0x0101


	//----- nvinfo : EIATTR_VRC_CTA_INIT_COUNT
	.align		4
        /*0038*/ 	.byte	0x02, 0x4a
	.zero		1
	.zero		1


	//----- nvinfo : EIATTR_EXIT_INSTR_OFFSETS
	.align		4
        /*003c*/ 	.byte	0x04, 0x1c
        /*003e*/ 	.short	(.L_13 - .L_12)


	//   ....[0]....
.L_12:
        /*0040*/ 	.word	0x00000280


	//   ....[1]....
        /*0044*/ 	.word	0x00000c40


	//----- nvinfo : EIATTR_CBANK_PARAM_SIZE
	.align		4
.L_13:
        /*0048*/ 	.byte	0x03, 0x19
        /*004a*/ 	.short	0x0010


	//----- nvinfo : EIATTR_PARAM_CBANK
	.align		4
        /*004c*/ 	.byte	0x04, 0x0a
        /*004e*/ 	.short	(.L_15 - .L_14)
	.align		4
.L_14:
        /*0050*/ 	.word	index@(.nv.constant0._Z7cmp_winPA20000_iPA20016_Ki)
        /*0054*/ 	.short	0x0380
        /*0056*/ 	.short	0x0010


	//----- nvinfo : EIATTR_SW_WAR
	.align		4
.L_15:
        /*0058*/ 	.byte	0x04, 0x36
        /*005a*/ 	.short	(.L_17 - .L_16)
.L_16:
        /*005c*/ 	.word	0x00000008
.L_17:


//--------------------- .nv.callgraph             --------------------------
	.section	.nv.callgraph,"",@"SHT_CUDA_CALLGRAPH"
	.align	4
	.sectionentsize	8
	.align		4
        /*0000*/ 	.word	0x00000000
	.align		4
        /*0004*/ 	.word	0xffffffff
	.align		4
        /*0008*/ 	.word	0x00000000
	.align		4
        /*000c*/ 	.word	0xfffffffe
	.align		4
        /*0010*/ 	.word	0x00000000
	.align		4
        /*0014*/ 	.word	0xfffffffd
	.align		4
        /*0018*/ 	.word	0x00000000
	.align		4
        /*001c*/ 	.word	0xfffffffc


//--------------------- .text._Z7cmp_winPA20000_iPA20016_Ki --------------------------
	.section	.text._Z7cmp_winPA20000_iPA20016_Ki,"ax",@progbits
	.align	128
        .global         _Z7cmp_winPA20000_iPA20016_Ki
        .type           _Z7cmp_winPA20000_iPA20016_Ki,@function
        .size           _Z7cmp_winPA20000_iPA20016_Ki,(.L_x_2 - _Z7cmp_winPA20000_iPA20016_Ki)
        .other          _Z7cmp_winPA20000_iPA20016_Ki,@"STO_CUDA_ENTRY STV_DEFAULT"
_Z7cmp_winPA20000_iPA20016_Ki:
.text._Z7cmp_winPA20000_iPA20016_Ki:
[----:B------:R-:W-:Y:S01]  /*0000*/  LDC R1, c[0x0][0x37c] ;  /* 0x0000df00ff017b82 */ /* 0x000fe20000000800 */
[----:B------:R-:W0:Y:S07]  /*0010*/  S2R R6, SR_TID.Y ;  /* 0x0000000000067919 */ /* 0x000e2e0000002200 */
[----:B------:R-:W1:Y:S01]  /*0020*/  LDC R5, c[0x0][0x360] ;  /* 0x0000d800ff057b82 */ /* 0x000e620000000800 */
[----:B------:R-:W2:Y:S01]  /*0030*/  LDCU.64 UR6, c[0x0][0x358] ;  /* 0x00006b00ff0677ac */ /* 0x000ea20008000a00 */
[----:B------:R-:W1:Y:S06]  /*0040*/  S2R R4, SR_TID.X ;  /* 0x0000000000047919 */ /* 0x000e6c0000002100 */
[----:B------:R-:W0:Y:S08]  /*0050*/  S2UR UR5, SR_CTAID.Y ;  /* 0x00000000000579c3 */ /* 0x000e300000002600 */
[----:B------:R-:W0:Y:S08]  /*0060*/  LDC R7, c[0x0][0x364] ;  /* 0x0000d900ff077b82 */ /* 0x000e300000000800 */
[----:B------:R-:W1:Y:S08]  /*0070*/  S2UR UR4, SR_CTAID.X ;  /* 0x00000000000479c3 */ /* 0x000e700000002500 */
[----:B------:R-:W3:Y:S01]  /*0080*/  LDC.64 R2, c[0x0][0x388] ;  /* 0x0000e200ff027b82 */ /* 0x000ee20000000a00 */
[----:B0-----:R-:W-:-:S05]  /*0090*/  IMAD R7, R7, UR5, R6 ;  /* 0x0000000507077c24 */ /* 0x001fca000f8e0206 */
[C---:B------:R-:W-:Y:S02]  /*00a0*/  ISETP.GE.U32.AND P0, PT, R7.reuse, 0x36b0, PT ;  /* 0x000036b00700780c */ /* 0x040fe40003f06070 */
[----:B------:R-:W-:Y:S01]  /*00b0*/  ISETP.GT.U32.AND P4, PT, R7, 0x36af, PT ;  /* 0x000036af0700780c */ /* 0x000fe20003f84070 */
[----:B-1----:R-:W-:Y:S01]  /*00c0*/  IMAD R5, R5, UR4, R4 ;  /* 0x0000000405057c24 */ /* 0x002fe2000f8e0204 */
[----:B------:R-:W-:-:S04]  /*00d0*/  ISETP.GT.U32.AND P1, PT, R7, 0x36bf, PT ;  /* 0x000036bf0700780c */ /* 0x000fc80003f24070 */
[C---:B------:R-:W-:Y:S02]  /*00e0*/  ISETP.LT.AND P0, PT, R5.reuse, 0x4e20, !P0 ;  /* 0x00004e200500780c */ /* 0x040fe40004701270 */
[----:B------:R-:W-:Y:S01]  /*00f0*/  ISETP.GT.OR P4, PT, R5, 0x4e2f, P4 ;  /* 0x00004e2f0500780c */ /* 0x000fe20002784670 */
[----:B---3--:R-:W-:Y:S01]  /*0100*/  IMAD.WIDE.U32 R2, R7, 0x138c0, R2 ;  /* 0x000138c007027825 */ /* 0x008fe200078e0002 */
[C---:B------:R-:W-:Y:S02]  /*0110*/  ISETP.GT.OR P3, PT, R5.reuse, 0x4e1f, P1 ;  /* 0x00004e1f0500780c */ /* 0x040fe40000f64670 */
[----:B------:R-:W-:Y:S02]  /*0120*/  ISETP.LT.U32.OR P2, PT, R4, 0x11, !P0 ;  /* 0x000000110400780c */ /* 0x000fe40004741470 */
[C---:B------:R-:W-:Y:S01]  /*0130*/  ISETP.GT.OR P1, PT, R5.reuse, 0x4e2f, P1 ;  /* 0x00004e2f0500780c */ /* 0x040fe20000f24670 */
[----:B------:R-:W-:Y:S01]  /*0140*/  IMAD.WIDE R2, R5, 0x4, R2 ;  /* 0x0000000405027825 */ /* 0x000fe200078e0202 */
[----:B------:R-:W-:-:S02]  /*0150*/  ISETP.LT.U32.OR P4, PT, R6, 0x11, P4 ;  /* 0x000000110600780c */ /* 0x000fc40002781470 */
[----:B------:R-:W-:Y:S02]  /*0160*/  ISETP.LT.U32.OR P3, PT, R4, 0x11, P3 ;  /* 0x000000110400780c */ /* 0x000fe40001f61470 */
[----:B------:R-:W-:-:S07]  /*0170*/  ISETP.LT.U32.OR P2, PT, R6, 0x11, P2 ;  /* 0x000000110600780c */ /* 0x000fce0001741470 */
[----:B--2---:R-:W2:Y:S04]  /*0180*/  @!P1 LDG.E R11, desc[UR6][R2.64] ;  /* 0x00000006020b9981 */ /* 0x004ea8000c1e1900 */
[----:B------:R-:W3:Y:S04]  /*0190*/  @!P4 LDG.E R13, desc[UR6][R2.64+0x125340] ;  /* 0x12534006020dc981 */ /* 0x000ee8000c1e1900 */
[----:B------:R-:W4:Y:S04]  /*01a0*/  @!P3 LDG.E R15, desc[UR6][R2.64+0x3c] ;  /* 0x00003c06020fb981 */ /* 0x000f28000c1e1900 */
[----:B------:R-:W5:Y:S01]  /*01b0*/  @!P2 LDG.E R17, desc[UR6][R2.64+0x12537c] ;  /* 0x12537c060211a981 */ /* 0x000f62000c1e1900 */
[----:B------:R-:W0:Y:S01]  /*01c0*/  S2UR UR5, SR_CgaCtaId ;  /* 0x00000000000579c3 */ /* 0x000e220000008800 */
[----:B------:R-:W-:-:S02]  /*01d0*/  UMOV UR4, 0x400 ;  /* 0x0000040000047882 */ /* 0x000fc40000000000 */
[----:B0-----:R-:W-:-:S06]  /*01e0*/  ULEA UR4, UR5, UR4, 0x18 ;  /* 0x0000000405047291 */ /* 0x001fcc000f8ec0ff */
[----:B------:R-:W-:-:S04]  /*01f0*/  IMAD.U32 R9, RZ, RZ, UR4 ;  /* 0x00000004ff097e24 */ /* 0x000fc8000f8e00ff */
[----:B------:R-:W-:Y:S02]  /*0200*/  IMAD R0, R6, 0xbc, R9 ;  /* 0x000000bc06007824 */ /* 0x000fe400078e0209 */
[----:B------:R-:W-:-:S04]  /*0210*/  IMAD.SHL.U32 R9, R4, 0x4, RZ ;  /* 0x0000000404097824 */ /* 0x000fc800078e00ff */
[----:B------:R-:W-:-:S05]  /*0220*/  IMAD.IADD R0, R0, 0x1, R9 ;  /* 0x0000000100007824 */ /* 0x000fca00078e0209 */
[----:B--2---:R0:W-:Y:S04]  /*0230*/  @!P1 STS [R0], R11 ;  /* 0x0000000b00009388 */ /* 0x0041e80000000800 */
[----:B---3--:R0:W-:Y:S04]  /*0240*/  @!P4 STS [R0+0xb04], R13 ;  /* 0x000b040d0000c388 */ /* 0x0081e80000000800 */
[----:B----4-:R0:W-:Y:S04]  /*0250*/  @!P3 STS [R0+0x3c], R15 ;  /* 0x00003c0f0000b388 */ /* 0x0101e80000000800 */
[----:B-----5:R0:W-:Y:S01]  /*0260*/  @!P2 STS [R0+0xb40], R17 ;  /* 0x000b40110000a388 */ /* 0x0201e20000000800 */
[----:B------:R-:W-:Y:S06]  /*0270*/  BAR.SYNC.DEFER_BLOCKING 0x0 ;  /* 0x0000000000007b1d */ /* 0x000fec0000010000 */
[----:B------:R-:W-:Y:S05]  /*0280*/  @!P0 EXIT ;  /* 0x000000000000894d */ /* 0x000fea0003800000 */
[----:B------:R-:W1:Y:S02]  /*0290*/  LDC.64 R2, c[0x0][0x380] ;  /* 0x0000e000ff027b82 */ /* 0x000e640000000a00 */
[----:B-1----:R-:W-:-:S04]  /*02a0*/  IMAD.WIDE.U32 R2, R7, 0x13880, R2 ;  /* 0x0001388007027825 */ /* 0x002fc800078e0002 */
[----:B------:R-:W-:-:S05]  /*02b0*/  IMAD.WIDE R2, R5, 0x4, R2 ;  /* 0x0000000405027825 */ /* 0x000fca00078e0202 */
[----:B0-----:R-:W2:Y:S01]  /*02c0*/  LDG.E R0, desc[UR6][R2.64] ;  /* 0x0000000602007981 */ /* 0x001ea2000c1e1900 */
[----:B------:R-:W-:-:S05]  /*02d0*/  IMAD R9, R6, 0xbc, R9 ;  /* 0x000000bc06097824 */ /* 0x000fca00078e0209 */
[----:B------:R-:W-:Y:S04]  /*02e0*/  LDS R5, [R9+UR4] ;  /* 0x0000000409057984 */ /* 0x000fe80008000800 */
[----:B------:R-:W2:Y:S04]  /*02f0*/  LDS R4, [R9+UR4+0x4] ;  /* 0x0000040409047984 */ /* 0x000ea80008000800 */
[----:B------:R-:W-:Y:S04]  /*0300*/  LDS R7, [R9+UR4+0x8] ;  /* 0x0000080409077984 */ /* 0x000fe80008000800 */
[----:B------:R-:W0:Y:S04]  /*0310*/  LDS R6, [R9+UR4+0xc] ;  /* 0x00000c0409067984 */ /* 0x000e280008000800 */
[----:B------:R-:W-:Y:S04]  /*0320*/  LDS R11, [R9+UR4+0x10] ;  /* 0x00001004090b7984 */ /* 0x000fe80008000800 */
[----:B------:R-:W1:Y:S04]  /*0330*/  LDS R8, [R9+UR4+0x14] ;  /* 0x0000140409087984 */ /* 0x000e680008000800 */
[----:B------:R-:W-:Y:S04]  /*0340*/  LDS R13, [R9+UR4+0x18] ;  /* 0x00001804090d7984 */ /* 0x000fe80008000800 */
[----:B------:R-:W3:Y:S04]  /*0350*/  LDS R10, [R9+UR4+0x1c] ;  /* 0x00001c04090a7984 */ /* 0x000ee80008000800 */
[----:B------:R-:W-:Y:S04]  /*0360*/  LDS R15, [R9+UR4+0x20] ;  /* 0x00002004090f7984 */ /* 0x000fe80008000800 */
[----:B------:R-:W4:Y:S04]  /*0370*/  LDS R12, [R9+UR4+0x24] ;  /* 0x00002404090c7984 */ /* 0x000f280008000800 */
[----:B------:R-:W-:Y:S04]  /*0380*/  LDS R17, [R9+UR4+0x28] ;  /* 0x0000280409117984 */ /* 0x000fe80008000800 */
[----:B------:R-:W5:Y:S04]  /*0390*/  LDS R14, [R9+UR4+0x2c] ;  /* 0x00002c04090e7984 */ /* 0x000f680008000800 */
[----:B------:R-:W-:Y:S04]  /*03a0*/  LDS R19, [R9+UR4+0x30] ;  /* 0x0000300409137984 */ /* 0x000fe80008000800 */
[----:B------:R-:W5:Y:S04]  /*03b0*/  LDS R16, [R9+UR4+0x34] ;  /* 0x0000340409107984 */ /* 0x000f680008000800 */
[----:B------:R-:W-:Y:S04]  /*03c0*/  LDS R21, [R9+UR4+0x38] ;  /* 0x0000380409157984 */ /* 0x000fe80008000800 */
[----:B------:R-:W5:Y:S01]  /*03d0*/  LDS R18, [R9+UR4+0x3c] ;  /* 0x00003c0409127984 */ /* 0x000f620008000800 */
[----:B--2---:R-:W-:-:S04]  /*03e0*/  VIMNMX3 R0, R5, R0, R4, PT ;  /* 0x000000000500720f */ /* 0x004fc80003800104 */
[----:B0-----:R-:W-:-:S04]  /*03f0*/  VIMNMX3 R0, R7, R0, R6, PT ;  /* 0x000000000700720f */ /* 0x001fc80003800106 */
[----:B-1----:R-:W-:-:S04]  /*0400*/  VIMNMX3 R0, R11, R0, R8, PT ;  /* 0x000000000b00720f */ /* 0x002fc80003800108 */
[----:B---3--:R-:W-:-:S04]  /*0410*/  VIMNMX3 R0, R13, R0, R10, PT ;  /* 0x000000000d00720f */ /* 0x008fc8000380010a */
[----:B----4-:R-:W-:-:S04]  /*0420*/  VIMNMX3 R0, R15, R0, R12, PT ;  /* 0x000000000f00720f */ /* 0x010fc8000380010c */
[----:B-----5:R-:W-:-:S04]  /*0430*/  VIMNMX3 R0, R17, R0, R14, PT ;  /* 0x000000001100720f */ /* 0x020fc8000380010e */
[----:B------:R-:W-:Y:S01]  /*0440*/  VIMNMX3 R16, R19, R0, R16, PT ;  /* 0x000000001310720f */ /* 0x000fe20003800110 */
[----:B------:R-:W-:Y:S01]  /*0450*/  VIADD R0, R9, UR4 ;  /* 0x0000000409007c36 */ /* 0x000fe20008000000 */
[----:B------:R-:W-:Y:S02]  /*0460*/  UMOV UR4, 0xdc ;  /* 0x000000dc00047882 */ /* 0x000fe40000000000 */
[----:B------:R-:W-:-:S07]  /*0470*/  VIMNMX3 R11, R21, R16, R18, PT ;  /* 0x00000010150b720f */ /* 0x000fce0003800112 */
.L_x_0:
[----:B------:R-:W-:Y:S04]  /*0480*/  LDS R8, [R0+UR4+-0x20] ;  /* 0xffffe00400087984 */ /* 0x000fe80008000800 */
[----:B------:R-:W0:Y:S04]  /*0490*/  LDS R9, [R0+UR4+-0x1c] ;  /* 0xffffe40400097984 */ /* 0x000e280008000800 */
[----:B------:R-:W-:Y:S04]  /*04a0*/  LDS R10, [R0+UR4+-0x18] ;  /* 0xffffe804000a7984 */ /* 0x000fe80008000800 */
[----:B------:R-:W1:Y:S04]  /*04b0*/  LDS R24, [R0+UR4+-0x14] ;  /* 0xffffec0400187984 */ /* 0x000e680008000800 */
[----:B------:R-:W-:Y:S04]  /*04c0*/  LDS R13, [R0+UR4+-0x10] ;  /* 0xfffff004000d7984 */ /* 0x000fe80008000800 */
[----:B------:R-:W2:Y:S04]  /*04d0*/  LDS R12, [R0+UR4+-0xc] ;  /* 0xfffff404000c7984 */ /* 0x000ea80008000800 */
[----:B------:R-:W-:Y:S04]  /*04e0*/  LDS R14, [R0+UR4+-0x8] ;  /* 0xfffff804000e7984 */ /* 0x000fe80008000800 */
[----:B------:R-:W3:Y:S04]  /*04f0*/  LDS R15, [R0+UR4+-0x4] ;  /* 0xfffffc04000f7984 */ /* 0x000ee80008000800 */
[----:B------:R-:W-:Y:S04]  /*0500*/  LDS R18, [R0+UR4] ;  /* 0x0000000400127984 */ /* 0x000fe80008000800 */
[----:B------:R-:W4:Y:S04]  /*0510*/  LDS R19, [R0+UR4+0x4] ;  /* 0x0000040400137984 */ /* 0x000f280008000800 */
[----:B------:R-:W-:Y:S04]  /*0520*/  LDS R20, [R0+UR4+0x8] ;  /* 0x0000080400147984 */ /* 0x000fe80008000800 */
[----:B------:R-:W5:Y:S01]  /*0530*/  LDS R21, [R0+UR4+0xc] ;  /* 0x00000c0400157984 */ /* 0x000f620008000800 */
[----:B0-----:R-:W-:-:S03]  /*0540*/  VIMNMX3 R11, R8, R11, R9, PT ;  /* 0x0000000b080b720f */ /* 0x001fc60003800109 */
[----:B------:R-:W-:Y:S04]  /*0550*/  LDS R22, [R0+UR4+0x10] ;  /* 0x0000100400167984 */ /* 0x000fe80008000800 */
[----:B------:R-:W0:Y:S01]  /*0560*/  LDS R23, [R0+UR4+0x14] ;  /* 0x0000140400177984 */ /* 0x000e220008000800 */
[----:B-1----:R-:W-:-:S03]  /*0570*/  VIMNMX3 R24, R10, R11, R24, PT ;  /* 0x0000000b0a18720f */ /* 0x002fc60003800118 */
[----:B------:R-:W-:Y:S04]  /*0580*/  LDS R16, [R0+UR4+0x18] ;  /* 0x0000180400107984 */ /* 0x000fe80008000800 */
[----:B------:R-:W1:Y:S01]  /*0590*/  LDS R17, [R0+UR4+0x1c] ;  /* 0x00001c0400117984 */ /* 0x000e620008000800 */
[----:B--2---:R-:W-:-:S03]  /*05a0*/  VIMNMX3 R24, R13, R24, R12, PT ;  /* 0x000000180d18720f */ /* 0x004fc6000380010c */
[----:B------:R-:W-:Y:S04]  /*05b0*/  LDS R4, [R0+UR4+0x9c] ;  /* 0x00009c0400047984 */ /* 0x000fe80008000800 */
[----:B------:R-:W2:Y:S01]  /*05c0*/  LDS R5, [R0+UR4+0xa0] ;  /* 0x0000a00400057984 */ /* 0x000ea20008000800 */
[----:B---3--:R-:W-:-:S03]  /*05d0*/  VIMNMX3 R24, R14, R24, R15, PT ;  /* 0x000000180e18720f */ /* 0x008fc6000380010f */
[----:B------:R-:W-:Y:S04]  /*05e0*/  LDS R6, [R0+UR4+0xa4] ;  /* 0x0000a40400067984 */ /* 0x000fe80008000800 */
[----:B------:R-:W3:Y:S01]  /*05f0*/  LDS R7, [R0+UR4+0xa8] ;  /* 0x0000a80400077984 */ /* 0x000ee20008000800 */
[----:B----4-:R-:W-:-:S03]  /*0600*/  VIMNMX3 R24, R18, R24, R19, PT ;  /* 0x000000181218720f */ /* 0x010fc60003800113 */
[----:B------:R-:W-:Y:S04]  /*0610*/  LDS R8, [R0+UR4+0xac] ;  /* 0x0000ac0400087984 */ /* 0x000fe80008000800 */
[----:B------:R-:W4:Y:S01]  /*0620*/  LDS R9, [R0+UR4+0xb0] ;  /* 0x0000b00400097984 */ /* 0x000f220008000800 */
[----:B-----5:R-:W-:-:S03]  /*0630*/  VIMNMX3 R24, R20, R24, R21, PT ;  /* 0x000000181418720f */ /* 0x020fc60003800115 */
        /* <DEDUP_REMOVED lines=86> */
[----:B----4-:R-:W-:Y:S01]  /*0ba0*/  VIMNMX3 R12, R18, R12, R19, PT ;  /* 0x0000000c120c720f */ /* 0x010fe20003800113 */
[----:B------:R-:W-:-:S04]  /*0bb0*/  UIADD3 UR4, UPT, UPT, UR4, 0x3ac, URZ ;  /* 0x000003ac04047890 */ /* 0x000fc8000fffe0ff */
[----:B------:R-:W-:Y:S01]  /*0bc0*/  UISETP.NE.AND UP0, UPT, UR4, 0xbe0, UPT ;  /* 0x00000be00400788c */ /* 0x000fe2000bf05270 */
[----:B-----5:R-:W-:-:S04]  /*0bd0*/  VIMNMX3 R12, R20, R12, R21, PT ;  /* 0x0000000c140c720f */ /* 0x020fc80003800115 */
[----:B0-----:R-:W-:-:S04]  /*0be0*/  VIMNMX3 R12, R22, R12, R23, PT ;  /* 0x0000000c160c720f */ /* 0x001fc80003800117 */
[----:B-1----:R-:W-:-:S04]  /*0bf0*/  VIMNMX3 R12, R16, R12, R17, PT ;  /* 0x0000000c100c720f */ /* 0x002fc80003800111 */
[----:B--2---:R-:W-:-:S04]  /*0c00*/  VIMNMX3 R4, R4, R12, R5, PT ;  /* 0x0000000c0404720f */ /* 0x004fc80003800105 */
[----:B---3--:R-:W-:Y:S01]  /*0c10*/  VIMNMX3 R11, R6, R4, R7, PT ;  /* 0x00000004060b720f */ /* 0x008fe20003800107 */
[----:B------:R-:W-:Y:S06]  /*0c20*/  BRA.U UP0, `(.L_x_0) ;  /* 0xfffffff900147547 */ /* 0x000fec000b83ffff */
[----:B------:R-:W-:Y:S01]  /*0c30*/  STG.E desc[UR6][R2.64], R11 ;  /* 0x0000000b02007986 */ /* 0x000fe2000c101906 */
[----:B------:R-:W-:Y:S05]  /*0c40*/  EXIT ;  /* 0x000000000000794d */ /* 0x000fea0003800000 */
.L_x_1:
[----:B------:R-:W-:-:S00]  /*0c50*/  BRA `(.L_x_1) ;  /* 0xfffffffc00fc7947 */ /* 0x000fc0000383ffff */
[----:B------:R-:W-:-:S00]  /*0c60*/  NOP ;  /* 0x0000000000007918 */ /* 0x000fc00000000000 */
        /* <DEDUP_REMOVED lines=9> */
.L_x_2:


//--------------------- .nv.shared._Z7cmp_winPA20000_iPA20016_Ki --------------------------
	.section	.nv.shared._Z7cmp_winPA20000_iPA20016_Ki,"aw",@nobits
	.sectionflags	@""
	.align	4
.nv.shared._Z7cmp_winPA20000_iPA20016_Ki:
	.zero		9860


//--------------------- .nv.shared.reserved.0     --------------------------
	.section	.nv.shared.reserved.0,"aw",@nobits
	.weak		__nv_reservedSMEM_offset_0_alias
	.size		__nv_reservedSMEM_offset_0_alias, 0, 64
	.other		__nv_reservedSMEM_offset_0_alias,@"STO_CUDA_RESERVED_SHARED STV_DEFAULT"
__nv_reservedSMEM_offset_0_alias:
	.zero		0
	.zero		64


//--------------------- .nv.constant0._Z7cmp_winPA20000_iPA20016_Ki --------------------------
	.section	.nv.constant0._Z7cmp_winPA20000_iPA20016_Ki,"a",@progbits
	.sectionflags	@""
	.align	4
.nv.constant0._Z7cmp_winPA20000_iPA20016_Ki:
	.zero		912


//--------------------- SYMBOLS --------------------------

	.type		.nv.reservedSmem.offset0,@object
	.size		.nv.reservedSmem.offset0,0x4
	.type		.nv.reservedSmem.cap,@object
	.size		.nv.reservedSmem.cap,0x4
